//
// Generated by NVIDIA NVVM Compiler
//
// Compiler Build ID: CL-36424714
// Cuda compilation tools, release 13.0, V13.0.88
// Based on NVVM 20.0.0
//

.version 9.0
.target sm_100
.address_size 64

	// .globl	_Z7cudaBFSiiPiS_S_S_S_
.extern .shared .align 16 .b8 queues[];

.visible .entry _Z7cudaBFSiiPiS_S_S_S_(
	.param .u32 _Z7cudaBFSiiPiS_S_S_S__param_0,
	.param .u32 _Z7cudaBFSiiPiS_S_S_S__param_1,
	.param .u64 .ptr .align 1 _Z7cudaBFSiiPiS_S_S_S__param_2,
	.param .u64 .ptr .align 1 _Z7cudaBFSiiPiS_S_S_S__param_3,
	.param .u64 .ptr .align 1 _Z7cudaBFSiiPiS_S_S_S__param_4,
	.param .u64 .ptr .align 1 _Z7cudaBFSiiPiS_S_S_S__param_5,
	.param .u64 .ptr .align 1 _Z7cudaBFSiiPiS_S_S_S__param_6
)
{
	.reg .pred 	%p<10>;
	.reg .b32 	%r<39>;
	.reg .b64 	%rd<27>;

	ld.param.u32 	%r20, [_Z7cudaBFSiiPiS_S_S_S__param_0];
	ld.param.u64 	%rd10, [_Z7cudaBFSiiPiS_S_S_S__param_2];
	ld.param.u64 	%rd11, [_Z7cudaBFSiiPiS_S_S_S__param_3];
	ld.param.u64 	%rd13, [_Z7cudaBFSiiPiS_S_S_S__param_4];
	ld.param.u64 	%rd12, [_Z7cudaBFSiiPiS_S_S_S__param_5];
	ld.param.u64 	%rd14, [_Z7cudaBFSiiPiS_S_S_S__param_6];
	cvta.to.global.u64 	%rd1, %rd14;
	cvta.to.global.u64 	%rd25, %rd13;
	mov.u32 	%r1, %tid.x;
	setp.ne.s32 	%p1, %r1, 0;
	@%p1 bra 	$L__BB0_2;
	st.global.u32 	[%rd25], %r20;
	mul.wide.s32 	%rd15, %r20, 4;
	add.s64 	%rd16, %rd1, %rd15;
	mov.b32 	%r21, 1;
	st.global.u32 	[%rd16], %r21;
	mov.b32 	%r22, 0;
	st.shared.v2.u32 	[queues], {%r21, %r22};
$L__BB0_2:
	bar.sync 	0;
	ld.shared.u32 	%r30, [queues];
	setp.lt.s32 	%p2, %r30, 1;
	@%p2 bra 	$L__BB0_14;
	mov.u32 	%r3, %ntid.x;
	cvta.to.global.u64 	%rd26, %rd12;
	cvta.to.global.u64 	%rd4, %rd11;
	mov.u32 	%r33, queues;
	add.s32 	%r31, %r33, 4;
	cvta.to.global.u64 	%rd5, %rd10;
	mov.u32 	%r32, %r31;
	mov.u32 	%r34, %r33;
$L__BB0_4:
	mov.u64 	%rd6, %rd25;
	mov.u32 	%r6, %r32;
	mov.u32 	%r5, %r31;
	setp.ge.s32 	%p3, %r1, %r30;
	@%p3 bra 	$L__BB0_11;
	mov.u32 	%r35, %r1;
$L__BB0_6:
	mul.wide.s32 	%rd17, %r35, 4;
	add.s64 	%rd18, %rd6, %rd17;
	ld.global.u32 	%r25, [%rd18];
	mul.wide.s32 	%rd19, %r25, 4;
	add.s64 	%rd8, %rd4, %rd19;
	ld.global.u32 	%r37, [%rd8];
	ld.global.u32 	%r38, [%rd8+4];
	setp.ge.s32 	%p4, %r37, %r38;
	@%p4 bra 	$L__BB0_10;
$L__BB0_7:
	mul.wide.s32 	%rd20, %r37, 4;
	add.s64 	%rd21, %rd5, %rd20;
	ld.global.u32 	%r14, [%rd21];
	mul.wide.s32 	%rd22, %r14, 4;
	add.s64 	%rd9, %rd1, %rd22;
	ld.global.u32 	%r26, [%rd9];
	setp.ne.s32 	%p5, %r26, 0;
	@%p5 bra 	$L__BB0_9;
	mov.b32 	%r27, 1;
	st.global.u32 	[%rd9], %r27;
	atom.shared.add.u32 	%r28, [%r5], 1;
	mul.wide.s32 	%rd23, %r28, 4;
	add.s64 	%rd24, %rd26, %rd23;
	st.global.u32 	[%rd24], %r14;
	ld.global.u32 	%r38, [%rd8+4];
$L__BB0_9:
	add.s32 	%r37, %r37, 1;
	setp.lt.s32 	%p6, %r37, %r38;
	@%p6 bra 	$L__BB0_7;
$L__BB0_10:
	add.s32 	%r35, %r35, %r3;
	setp.lt.s32 	%p7, %r35, %r30;
	@%p7 bra 	$L__BB0_6;
$L__BB0_11:
	setp.ne.s32 	%p8, %r1, 0;
	bar.sync 	0;
	@%p8 bra 	$L__BB0_13;
	mov.b32 	%r29, 0;
	st.shared.u32 	[%r34], %r29;
$L__BB0_13:
	bar.sync 	0;
	ld.shared.u32 	%r30, [%r6];
	setp.gt.s32 	%p9, %r30, 0;
	mov.u32 	%r31, %r33;
	mov.u32 	%r32, %r34;
	mov.u32 	%r33, %r5;
	mov.u32 	%r34, %r6;
	mov.u64 	%rd25, %rd26;
	mov.u64 	%rd26, %rd6;
	@%p9 bra 	$L__BB0_4;
$L__BB0_14:
	ret;

}


// ===== COMPILED SASS (sm_100) =====

	.target	sm_100

	.elftype	@"ET_EXEC"


//--------------------- .note.nv.tkinfo           --------------------------
	.section	.note.nv.tkinfo,"",@"SHT_NOTE"
	.sectionflags	@"SHF_NOTE_NV_TKINFO"
	.tkinfo
        /*0018*/ 	.word	0x00000002
        /*0030*/ 	.string	""
        /*0030*/ 	.string	"ptxas"
        /*0030*/ 	.string	"Cuda compilation tools, release 13.0, V13.0.88"
        /*0030*/ 	.string	"Build cuda_13.0.r13.0/compiler.36424714_0"
        /*0030*/ 	.string	"-arch sm_100 -m 64 "



//--------------------- .note.nv.cuinfo           --------------------------
	.section	.note.nv.cuinfo,"",@"SHT_NOTE"
	.sectionflags	@"SHF_NOTE_NV_CUINFO"
        /*0018*/ 	.short	0x0002
        /*001a*/ 	.short	0x0064
        /*001c*/ 	.short	0x0082
	.zero		2


//--------------------- .nv.info                  --------------------------
	.section	.nv.info,"",@"SHT_CUDA_INFO"
	.align	4


	//----- nvinfo : EIATTR_REGCOUNT
	.align		4
        /*0000*/ 	.byte	0x04, 0x2f
        /*0002*/ 	.short	(.L_1 - .L_0)
	.align		4
.L_0:
        /*0004*/ 	.word	index@(_Z7cudaBFSiiPiS_S_S_S_)
        /*0008*/ 	.word	0x0000001e


	//----- nvinfo : EIATTR_FRAME_SIZE
	.align		4
.L_1:
        /*000c*/ 	.byte	0x04, 0x11
        /*000e*/ 	.short	(.L_3 - .L_2)
	.align		4
.L_2:
        /*0010*/ 	.word	index@(_Z7cudaBFSiiPiS_S_S_S_)
        /*0014*/ 	.word	0x00000000


	//----- nvinfo : EIATTR_MIN_STACK_SIZE
	.align		4
.L_3:
        /*0018*/ 	.byte	0x04, 0x12
        /*001a*/ 	.short	(.L_5 - .L_4)
	.align		4
.L_4:
        /*001c*/ 	.word	index@(_Z7cudaBFSiiPiS_S_S_S_)
        /*0020*/ 	.word	0x00000000
.L_5:


//--------------------- .nv.compat                --------------------------
	.section	.nv.compat,"",@"SHT_CUDA_COMPAT_INFO"
	.align	4
        /*0000*/ 	.byte	0x02, 0x09, 0x00, 0x00, 0x02, 0x02, 0x01, 0x00, 0x02, 0x05, 0x05, 0x00, 0x03, 0x07, 0x01, 0x01
        /*0010*/ 	.byte	0x02, 0x03, 0x00, 0x00, 0x02, 0x06, 0x01, 0x00, 0x04, 0x0b, 0x08, 0x00, 0x09, 0x00, 0x00, 0x00
        /*0020*/ 	.byte	0x00, 0x00, 0x00, 0x00


//--------------------- .nv.info._Z7cudaBFSiiPiS_S_S_S_ --------------------------
	.section	.nv.info._Z7cudaBFSiiPiS_S_S_S_,"",@"SHT_CUDA_INFO"
	.sectionflags	@""
	.align	4


	//----- nvinfo : EIATTR_CUDA_API_VERSION
	.align		4
        /*0000*/ 	.byte	0x04, 0x37
        /*0002*/ 	.short	(.L_7 - .L_6)
.L_6:
        /*0004*/ 	.word	0x00000082


	//----- nvinfo : EIATTR_KPARAM_INFO
	.align		4
.L_7:
        /*0008*/ 	.byte	0x04, 0x17
        /*000a*/ 	.short	(.L_9 - .L_8)
.L_8:
        /*000c*/ 	.word	0x00000000
        /*0010*/ 	.short	0x0006
        /*0012*/ 	.short	0x0028
        /*0014*/ 	.byte	0x00, 0xf5, 0x21, 0x00


	//----- nvinfo : EIATTR_KPARAM_INFO
	.align		4
.L_9:
        /*0018*/ 	.byte	0x04, 0x17
        /*001a*/ 	.short	(.L_11 - .L_10)
.L_10:
        /*001c*/ 	.word	0x00000000
        /*0020*/ 	.short	0x0005
        /*0022*/ 	.short	0x0020
        /*0024*/ 	.byte	0x00, 0xf5, 0x21, 0x00


	//----- nvinfo : EIATTR_KPARAM_INFO
	.align		4
.L_11:
        /*0028*/ 	.byte	0x04, 0x17
        /*002a*/ 	.short	(.L_13 - .L_12)
.L_12:
        /*002c*/ 	.word	0x00000000
        /*0030*/ 	.short	0x0004
        /*0032*/ 	.short	0x0018
        /*0034*/ 	.byte	0x00, 0xf5, 0x21, 0x00


	//----- nvinfo : EIATTR_KPARAM_INFO
	.align		4
.L_13:
        /*0038*/ 	.byte	0x04, 0x17
        /*003a*/ 	.short	(.L_15 - .L_14)
.L_14:
        /*003c*/ 	.word	0x00000000
        /*0040*/ 	.short	0x0003
        /*0042*/ 	.short	0x0010
        /*0044*/ 	.byte	0x00, 0xf5, 0x21, 0x00


	//----- nvinfo : EIATTR_KPARAM_INFO
	.align		4
.L_15:
        /*0048*/ 	.byte	0x04, 0x17
        /*004a*/ 	.short	(.L_17 - .L_16)
.L_16:
        /*004c*/ 	.word	0x00000000
        /*0050*/ 	.short	0x0002
        /*0052*/ 	.short	0x0008
        /*0054*/ 	.byte	0x00, 0xf5, 0x21, 0x00


	//----- nvinfo : EIATTR_KPARAM_INFO
	.align		4
.L_17:
        /*0058*/ 	.byte	0x04, 0x17
        /*005a*/ 	.short	(.L_19 - .L_18)
.L_18:
        /*005c*/ 	.word	0x00000000
        /*0060*/ 	.short	0x0001
        /*0062*/ 	.short	0x0004
        /*0064*/ 	.byte	0x00, 0xf0, 0x11, 0x00


	//----- nvinfo : EIATTR_KPARAM_INFO
	.align		4
.L_19:
        /*0068*/ 	.byte	0x04, 0x17
        /*006a*/ 	.short	(.L_21 - .L_20)
.L_20:
        /*006c*/ 	.word	0x00000000
        /*0070*/ 	.short	0x0000
        /*0072*/ 	.short	0x0000
        /*0074*/ 	.byte	0x00, 0xf0, 0x11, 0x00


	//----- nvinfo : EIATTR_SPARSE_MMA_MASK
	.align		4
.L_21:
        /*0078*/ 	.byte	0x03, 0x50
        /*007a*/ 	.short	0x0000


	//----- nvinfo : EIATTR_MAXREG_COUNT
	.align		4
        /*007c*/ 	.byte	0x03, 0x1b
        /*007e*/ 	.short	0x00ff


	//----- nvinfo : EIATTR_NUM_BARRIERS
	.align		4
        /*0080*/ 	.byte	0x02, 0x4c
        /*0082*/ 	.byte	0x01
	.zero		1


	//----- nvinfo : EIATTR_MERCURY_ISA_VERSION
	.align		4
        /*0084*/ 	.byte	0x03, 0x5f
        /*0086*/ 	.short	0x0101


	//----- nvinfo : EIATTR_INT_WARP_WIDE_INSTR_OFFSETS
	.align		4
        /*0088*/ 	.byte	0x04, 0x31
        /*008a*/ 	.short	(.L_23 - .L_22)


	//   ....[0]....
.L_22:
        /*008c*/ 	.word	0x00000410


	//   ....[1]....
        /*0090*/ 	.word	0x000004b0


	//----- nvinfo : EIATTR_VRC_CTA_INIT_COUNT
	.align		4
.L_23:
        /*0094*/ 	.byte	0x02, 0x4a
	.zero		1
	.zero		1


	//----- nvinfo : EIATTR_EXIT_INSTR_OFFSETS
	.align		4
        /*0098*/ 	.byte	0x04, 0x1c
        /*009a*/ 	.short	(.L_25 - .L_24)


	//   ....[0]....
.L_24:
        /*009c*/ 	.word	0x000001c0


	//   ....[1]....
        /*00a0*/ 	.word	0x00000650


	//----- nvinfo : EIATTR_CRS_STACK_SIZE
	.align		4
.L_25:
        /*00a4*/ 	.byte	0x04, 0x1e
        /*00a6*/ 	.short	(.L_27 - .L_26)
.L_26:
        /*00a8*/ 	.word	0x00000000


	//----- nvinfo : EIATTR_CBANK_PARAM_SIZE
	.align		4
.L_27:
        /*00ac*/ 	.byte	0x03, 0x19
        /*00ae*/ 	.short	0x0030


	//----- nvinfo : EIATTR_PARAM_CBANK
	.align		4
        /*00b0*/ 	.byte	0x04, 0x0a
        /*00b2*/ 	.short	(.L_29 - .L_28)
	.align		4
.L_28:
        /*00b4*/ 	.word	index@(.nv.constant0._Z7cudaBFSiiPiS_S_S_S_)
        /*00b8*/ 	.short	0x0380
        /*00ba*/ 	.short	0x0030


	//----- nvinfo : EIATTR_SW_WAR
	.align		4
.L_29:
        /*00bc*/ 	.byte	0x04, 0x36
        /*00be*/ 	.short	(.L_31 - .L_30)
.L_30:
        /*00c0*/ 	.word	0x00000008
.L_31:


//--------------------- .nv.callgraph             --------------------------
	.section	.nv.callgraph,"",@"SHT_CUDA_CALLGRAPH"
	.align	4
	.sectionentsize	8
	.align		4
        /*0000*/ 	.word	0x00000000
	.align		4
        /*0004*/ 	.word	0xffffffff
	.align		4
        /*0008*/ 	.word	0x00000000
	.align		4
        /*000c*/ 	.word	0xfffffffe
	.align		4
        /*0010*/ 	.word	0x00000000
	.align		4
        /*0014*/ 	.word	0xfffffffd
	.align		4
        /*0018*/ 	.word	0x00000000
	.align		4
        /*001c*/ 	.word	0xfffffffc


//--------------------- .text._Z7cudaBFSiiPiS_S_S_S_ --------------------------
	.section	.text._Z7cudaBFSiiPiS_S_S_S_,"ax",@progbits
	.align	128
        .global         _Z7cudaBFSiiPiS_S_S_S_
        .type           _Z7cudaBFSiiPiS_S_S_S_,@function
        .size           _Z7cudaBFSiiPiS_S_S_S_,(.L_x_12 - _Z7cudaBFSiiPiS_S_S_S_)
        .other          _Z7cudaBFSiiPiS_S_S_S_,@"STO_CUDA_ENTRY STV_DEFAULT"
_Z7cudaBFSiiPiS_S_S_S_:
.text._Z7cudaBFSiiPiS_S_S_S_:
[----:B------:R-:W-:Y:S01]  /*0000*/  LDC R1, c[0x0][0x37c] ;  /* 0x0000df00ff017b82 */ /* 0x000fe20000000800 */
[----:B------:R-:W0:Y:S01]  /*0010*/  S2R R0, SR_TID.X ;  /* 0x0000000000007919 */ /* 0x000e220000002100 */
[----:B------:R-:W1:Y:S01]  /*0020*/  LDCU.64 UR4, c[0x0][0x398] ;  /* 0x00007300ff0477ac */ /* 0x000e620008000a00 */
[----:B------:R-:W-:Y:S01]  /*0030*/  BSSY.RECONVERGENT B0, `(.L_x_0) ;  /* 0x0000012000007945 */ /* 0x000fe20003800200 */
[----:B------:R-:W2:Y:S01]  /*0040*/  LDCU.64 UR10, c[0x0][0x358] ;  /* 0x00006b00ff0a77ac */ /* 0x000ea20008000a00 */
[----:B-1----:R-:W-:Y:S02]  /*0050*/  IMAD.U32 R2, RZ, RZ, UR4 ;  /* 0x00000004ff027e24 */ /* 0x002fe4000f8e00ff */
[----:B------:R-:W-:Y:S01]  /*0060*/  IMAD.U32 R3, RZ, RZ, UR5 ;  /* 0x00000005ff037e24 */ /* 0x000fe2000f8e00ff */
[----:B0-----:R-:W-:-:S13]  /*0070*/  ISETP.NE.AND P0, PT, R0, RZ, PT ;  /* 0x000000ff0000720c */ /* 0x001fda0003f05270 */
[----:B--2---:R-:W-:Y:S05]  /*0080*/  @P0 BRA `(.L_x_1) ;  /* 0x0000000000300947 */ /* 0x004fea0003800000 */
[----:B------:R-:W0:Y:S01]  /*0090*/  S2UR UR5, SR_CgaCtaId ;  /* 0x00000000000579c3 */ /* 0x000e220000008800 */
[----:B------:R-:W-:Y:S01]  /*00a0*/  UMOV UR4, 0x400 ;  /* 0x0000040000047882 */ /* 0x000fe20000000000 */
[----:B------:R-:W-:Y:S02]  /*00b0*/  HFMA2 R10, -RZ, RZ, 0, 5.9604644775390625e-08 ;  /* 0x00000001ff0a7431 */ /* 0x000fe400000001ff */
[----:B------:R-:W-:Y:S02]  /*00c0*/  IMAD.MOV.U32 R11, RZ, RZ, RZ ;  /* 0x000000ffff0b7224 */ /* 0x000fe400078e00ff */
[----:B------:R-:W-:Y:S02]  /*00d0*/  IMAD.MOV.U32 R9, RZ, RZ, 0x1 ;  /* 0x00000001ff097424 */ /* 0x000fe400078e00ff */
[----:B------:R-:W1:Y:S08]  /*00e0*/  LDC R7, c[0x0][0x380] ;  /* 0x0000e000ff077b82 */ /* 0x000e700000000800 */
[----:B------:R-:W2:Y:S01]  /*00f0*/  LDC.64 R4, c[0x0][0x3a8] ;  /* 0x0000ea00ff047b82 */ /* 0x000ea20000000a00 */
[----:B0-----:R-:W-:Y:S01]  /*0100*/  ULEA UR4, UR5, UR4, 0x18 ;  /* 0x0000000405047291 */ /* 0x001fe2000f8ec0ff */
[----:B-1----:R0:W-:Y:S08]  /*0110*/  STG.E desc[UR10][R2.64], R7 ;  /* 0x0000000702007986 */ /* 0x0021f0000c10190a */
[----:B------:R0:W-:Y:S01]  /*0120*/  STS.64 [UR4], R10 ;  /* 0x0000000aff007988 */ /* 0x0001e20008000a04 */
[----:B--2---:R-:W-:-:S05]  /*0130*/  IMAD.WIDE R4, R7, 0x4, R4 ;  /* 0x0000000407047825 */ /* 0x004fca00078e0204 */
[----:B------:R0:W-:Y:S02]  /*0140*/  STG.E desc[UR10][R4.64], R9 ;  /* 0x0000000904007986 */ /* 0x0001e4000c10190a */
.L_x_1:
[----:B------:R-:W-:Y:S05]  /*0150*/  BSYNC.RECONVERGENT B0 ;  /* 0x0000000000007941 */ /* 0x000fea0003800200 */
.L_x_0:
[----:B------:R-:W1:Y:S08]  /*0160*/  S2UR UR5, SR_CgaCtaId ;  /* 0x00000000000579c3 */ /* 0x000e700000008800 */
[----:B------:R-:W-:Y:S06]  /*0170*/  BAR.SYNC.DEFER_BLOCKING 0x0 ;  /* 0x0000000000007b1d */ /* 0x000fec0000010000 */
[----:B------:R-:W-:-:S02]  /*0180*/  UMOV UR4, 0x400 ;  /* 0x0000040000047882 */ /* 0x000fc40000000000 */
[----:B-1----:R-:W-:-:S09]  /*0190*/  ULEA UR4, UR5, UR4, 0x18 ;  /* 0x0000000405047291 */ /* 0x002fd2000f8ec0ff */
[----:B------:R-:W1:Y:S02]  /*01a0*/  LDS R14, [UR4] ;  /* 0x00000004ff0e7984 */ /* 0x000e640008000800 */
[----:B-1----:R-:W-:-:S13]  /*01b0*/  ISETP.GE.AND P0, PT, R14, 0x1, PT ;  /* 0x000000010e00780c */ /* 0x002fda0003f06270 */
[----:B------:R-:W-:Y:S05]  /*01c0*/  @!P0 EXIT ;  /* 0x000000000000894d */ /* 0x000fea0003800000 */
[----:B0-----:R-:W0:Y:S01]  /*01d0*/  LDC.64 R4, c[0x0][0x3a0] ;  /* 0x0000e800ff047b82 */ /* 0x001e220000000a00 */
[----:B------:R-:W-:Y:S01]  /*01e0*/  UIADD3 UR5, UPT, UPT, UR4, 0x4, URZ ;  /* 0x0000000404057890 */ /* 0x000fe2000fffe0ff */
[----:B------:R-:W1:Y:S01]  /*01f0*/  LDCU UR12, c[0x0][0x360] ;  /* 0x00006c00ff0c77ac */ /* 0x000e620008000800 */
[----:B------:R-:W-:-:S05]  /*0200*/  UMOV UR7, UR4 ;  /* 0x0000000400077c82 */ /* 0x000fca0008000000 */
[----:B------:R-:W-:-:S05]  /*0210*/  UMOV UR6, UR5 ;  /* 0x0000000500067c82 */ /* 0x000fca0008000000 */
.L_x_10:
[----:B------:R-:W-:Y:S01]  /*0220*/  ISETP.GE.AND P0, PT, R0, R14, PT ;  /* 0x0000000e0000720c */ /* 0x000fe20003f06270 */
[----:B------:R-:W-:Y:S01]  /*0230*/  UMOV UR8, UR5 ;  /* 0x0000000500087c82 */ /* 0x000fe20008000000 */
[----:B------:R-:W-:Y:S01]  /*0240*/  UMOV UR9, UR6 ;  /* 0x0000000600097c82 */ /* 0x000fe20008000000 */
[----:B------:R-:W-:Y:S01]  /*0250*/  BSSY.RECONVERGENT B0, `(.L_x_2) ;  /* 0x0000030000007945 */ /* 0x000fe20003800200 */
[----:B------:R-:W-:Y:S01]  /*0260*/  MOV R6, R2 ;  /* 0x0000000200067202 */ /* 0x000fe20000000f00 */
[----:B------:R-:W-:-:S08]  /*0270*/  IMAD.MOV.U32 R7, RZ, RZ, R3 ;  /* 0x000000ffff077224 */ /* 0x000fd000078e0003 */
[----:B------:R-:W-:Y:S05]  /*0280*/  @P0 BRA `(.L_x_3) ;  /* 0x0000000000b00947 */ /* 0x000fea0003800000 */
[----:B------:R-:W-:-:S07]  /*0290*/  IMAD.MOV.U32 R15, RZ, RZ, R0 ;  /* 0x000000ffff0f7224 */ /* 0x000fce00078e0000 */
.L_x_9:
[----:B------:R-:W-:Y:S01]  /*02a0*/  IMAD.WIDE R10, R15, 0x4, R2 ;  /* 0x000000040f0a7825 */ /* 0x000fe200078e0202 */
[----:B-1----:R-:W2:Y:S05]  /*02b0*/  LDC.64 R8, c[0x0][0x390] ;  /* 0x0000e400ff087b82 */ /* 0x002eaa0000000a00 */
[----:B------:R-:W2:Y:S02]  /*02c0*/  LDG.E R11, desc[UR10][R10.64] ;  /* 0x0000000a0a0b7981 */ /* 0x000ea4000c1e1900 */
[----:B--2---:R-:W-:-:S05]  /*02d0*/  IMAD.WIDE R8, R11, 0x4, R8 ;  /* 0x000000040b087825 */ /* 0x004fca00078e0208 */
[----:B------:R-:W2:Y:S04]  /*02e0*/  LDG.E R19, desc[UR10][R8.64] ;  /* 0x0000000a08137981 */ /* 0x000ea8000c1e1900 */
[----:B------:R-:W2:Y:S01]  /*02f0*/  LDG.E R16, desc[UR10][R8.64+0x4] ;  /* 0x0000040a08107981 */ /* 0x000ea2000c1e1900 */
[----:B-1----:R-:W-:Y:S01]  /*0300*/  IADD3 R15, PT, PT, R15, UR12, RZ ;  /* 0x0000000c0f0f7c10 */ /* 0x002fe2000fffe0ff */
[----:B------:R-:W-:Y:S03]  /*0310*/  BSSY.RECONVERGENT B1, `(.L_x_4) ;  /* 0x0000022000017945 */ /* 0x000fe60003800200 */
[----:B------:R-:W-:Y:S02]  /*0320*/  ISETP.GE.AND P0, PT, R15, R14, PT ;  /* 0x0000000e0f00720c */ /* 0x000fe40003f06270 */
[----:B--2---:R-:W-:-:S13]  /*0330*/  ISETP.GE.AND P1, PT, R19, R16, PT ;  /* 0x000000101300720c */ /* 0x004fda0003f26270 */
[----:B------:R-:W-:Y:S05]  /*0340*/  @P1 BRA `(.L_x_5) ;  /* 0x0000000000781947 */ /* 0x000fea0003800000 */
[----:B------:R-:W1:Y:S01]  /*0350*/  LDC.64 R10, c[0x0][0x3a8] ;  /* 0x0000ea00ff0a7b82 */ /* 0x000e620000000a00 */
[----:B------:R-:W-:-:S07]  /*0360*/  IMAD.MOV.U32 R18, RZ, RZ, R16 ;  /* 0x000000ffff127224 */ /* 0x000fce00078e0010 */
[----:B------:R-:W2:Y:S02]  /*0370*/  LDC.64 R12, c[0x0][0x388] ;  /* 0x0000e200ff0c7b82 */ /* 0x000ea40000000a00 */
.L_x_8:
[----:B-12---:R-:W-:-:S06]  /*0380*/  IMAD.WIDE R20, R19, 0x4, R12 ;  /* 0x0000000413147825 */ /* 0x006fcc00078e020c */
[----:B------:R-:W1:Y:S02]  /*0390*/  LDG.E R21, desc[UR10][R20.64] ;  /* 0x0000000a14157981 */ /* 0x000e64000c1e1900 */
[----:B-1----:R-:W-:-:S05]  /*03a0*/  IMAD.WIDE R16, R21, 0x4, R10 ;  /* 0x0000000415107825 */ /* 0x002fca00078e020a */
[----:B------:R-:W2:Y:S01]  /*03b0*/  LDG.E R22, desc[UR10][R16.64] ;  /* 0x0000000a10167981 */ /* 0x000ea2000c1e1900 */
[----:B------:R-:W-:Y:S01]  /*03c0*/  BSSY.RECONVERGENT B2, `(.L_x_6) ;  /* 0x0000014000027945 */ /* 0x000fe20003800200 */
[----:B------:R-:W-:Y:S02]  /*03d0*/  IADD3 R19, PT, PT, R19, 0x1, RZ ;  /* 0x0000000113137810 */ /* 0x000fe40007ffe0ff */
[----:B--2---:R-:W-:-:S13]  /*03e0*/  ISETP.NE.AND P1, PT, R22, RZ, PT ;  /* 0x000000ff1600720c */ /* 0x004fda0003f25270 */
[----:B------:R-:W-:Y:S05]  /*03f0*/  @P1 BRA `(.L_x_7) ;  /* 0x0000000000401947 */ /* 0x000fea0003800000 */
[----:B------:R-:W1:Y:S01]  /*0400*/  S2R R23, SR_LANEID ;  /* 0x0000000000177919 */ /* 0x000e620000000000 */
[----:B------:R-:W-:Y:S01]  /*0410*/  VOTEU.ANY UR13, UPT, PT ;  /* 0x00000000000d7886 */ /* 0x000fe200038e0100 */
[----:B------:R-:W-:Y:S01]  /*0420*/  HFMA2 R27, -RZ, RZ, 0, 5.9604644775390625e-08 ;  /* 0x00000001ff1b7431 */ /* 0x000fe200000001ff */
[----:B------:R-:W1:Y:S01]  /*0430*/  FLO.U32 R24, UR13 ;  /* 0x0000000d00187d00 */ /* 0x000e6200080e0000 */
[----:B------:R-:W2:Y:S03]  /*0440*/  S2R R18, SR_LTMASK ;  /* 0x0000000000127919 */ /* 0x000ea60000003900 */
[----:B------:R-:W-:Y:S04]  /*0450*/  STG.E desc[UR10][R16.64], R27 ;  /* 0x0000001b10007986 */ /* 0x000fe8000c10190a */
[----:B------:R-:W3:Y:S01]  /*0460*/  POPC R20, UR13 ;  /* 0x0000000d00147d09 */ /* 0x000ee20008000000 */
[----:B-1----:R-:W-:-:S02]  /*0470*/  ISETP.EQ.U32.AND P1, PT, R24, R23, PT ;  /* 0x000000171800720c */ /* 0x002fc40003f22070 */
[----:B--2---:R-:W-:-:S06]  /*0480*/  LOP3.LUT R26, R18, UR13, RZ, 0xc0, !PT ;  /* 0x0000000d121a7c12 */ /* 0x004fcc000f8ec0ff */
[----:B------:R-:W1:Y:S05]  /*0490*/  POPC R26, R26 ;  /* 0x0000001a001a7309 */ /* 0x000e6a0000000000 */
[----:B---3--:R-:W2:Y:S04]  /*04a0*/  @P1 ATOMS.ADD R25, [UR5], R20 ;  /* 0x00000014ff19198c */ /* 0x008ea80008000005 */
[----:B--2---:R-:W1:Y:S02]  /*04b0*/  SHFL.IDX PT, R23, R25, R24, 0x1f ;  /* 0x00001f1819177589 */ /* 0x004e6400000e0000 */
[----:B-1----:R-:W-:-:S04]  /*04c0*/  IMAD.IADD R23, R23, 0x1, R26 ;  /* 0x0000000117177824 */ /* 0x002fc800078e021a */
[----:B0-----:R-:W-:-:S05]  /*04d0*/  IMAD.WIDE R22, R23, 0x4, R4 ;  /* 0x0000000417167825 */ /* 0x001fca00078e0204 */
[----:B------:R1:W-:Y:S04]  /*04e0*/  STG.E desc[UR10][R22.64], R21 ;  /* 0x0000001516007986 */ /* 0x0003e8000c10190a */
[----:B------:R1:W5:Y:S02]  /*04f0*/  LDG.E R18, desc[UR10][R8.64+0x4] ;  /* 0x0000040a08127981 */ /* 0x000364000c1e1900 */
.L_x_7:
[----:B------:R-:W-:Y:S05]  /*0500*/  BSYNC.RECONVERGENT B2 ;  /* 0x0000000000027941 */ /* 0x000fea0003800200 */
.L_x_6:
[----:B-----5:R-:W-:-:S13]  /*0510*/  ISETP.GE.AND P1, PT, R19, R18, PT ;  /* 0x000000121300720c */ /* 0x020fda0003f26270 */
[----:B------:R-:W-:Y:S05]  /*0520*/  @!P1 BRA `(.L_x_8) ;  /* 0xfffffffc00949947 */ /* 0x000fea000383ffff */
.L_x_5:
[----:B------:R-:W-:Y:S05]  /*0530*/  BSYNC.RECONVERGENT B1 ;  /* 0x0000000000017941 */ /* 0x000fea0003800200 */
.L_x_4:
[----:B------:R-:W-:Y:S05]  /*0540*/  @!P0 BRA `(.L_x_9) ;  /* 0xfffffffc00548947 */ /* 0x000fea000383ffff */
.L_x_3:
[----:B-1----:R-:W-:Y:S05]  /*0550*/  BSYNC.RECONVERGENT B0 ;  /* 0x0000000000007941 */ /* 0x002fea0003800200 */
.L_x_2:
[----:B------:R-:W-:Y:S01]  /*0560*/  BAR.SYNC.DEFER_BLOCKING 0x0 ;  /* 0x0000000000007b1d */ /* 0x000fe20000010000 */
[----:B------:R-:W-:Y:S01]  /*0570*/  ISETP.NE.AND P0, PT, R0, RZ, PT ;  /* 0x000000ff0000720c */ /* 0x000fe20003f05270 */
[----:B0-----:R-:W-:Y:S01]  /*0580*/  IMAD.MOV.U32 R2, RZ, RZ, R4 ;  /* 0x000000ffff027224 */ /* 0x001fe200078e0004 */
[----:B------:R-:W-:Y:S01]  /*0590*/  MOV R3, R5 ;  /* 0x0000000500037202 */ /* 0x000fe20000000f00 */
[----:B------:R-:W-:Y:S01]  /*05a0*/  IMAD.MOV.U32 R4, RZ, RZ, R6 ;  /* 0x000000ffff047224 */ /* 0x000fe200078e0006 */
[----:B------:R-:W-:Y:S01]  /*05b0*/  MOV R5, R7 ;  /* 0x0000000700057202 */ /* 0x000fe20000000f00 */
[----:B------:R-:W-:Y:S01]  /*05c0*/  UMOV UR5, UR4 ;  /* 0x0000000400057c82 */ /* 0x000fe20008000000 */
[----:B------:R-:W-:-:S07]  /*05d0*/  UMOV UR4, UR8 ;  /* 0x0000000800047c82 */ /* 0x000fce0008000000 */
[----:B------:R-:W-:Y:S01]  /*05e0*/  @!P0 STS [UR7], RZ ;  /* 0x000000ffff008988 */ /* 0x000fe20008000807 */
[----:B------:R-:W-:Y:S06]  /*05f0*/  BAR.SYNC.DEFER_BLOCKING 0x0 ;  /* 0x0000000000007b1d */ /* 0x000fec0000010000 */
[----:B------:R-:W0:Y:S01]  /*0600*/  LDS R14, [UR6] ;  /* 0x00000006ff0e7984 */ /* 0x000e220008000800 */
[----:B------:R-:W-:Y:S01]  /*0610*/  UMOV UR6, UR7 ;  /* 0x0000000700067c82 */ /* 0x000fe20008000000 */
[----:B------:R-:W-:Y:S01]  /*0620*/  UMOV UR7, UR9 ;  /* 0x0000000900077c82 */ /* 0x000fe20008000000 */
[----:B0-----:R-:W-:-:S13]  /*0630*/  ISETP.GT.AND P0, PT, R14, RZ, PT ;  /* 0x000000ff0e00720c */ /* 0x001fda0003f04270 */
[----:B------:R-:W-:Y:S05]  /*0640*/  @P0 BRA `(.L_x_10) ;  /* 0xfffffff800f40947 */ /* 0x000fea000383ffff */
[----:B------:R-:W-:Y:S05]  /*0650*/  EXIT ;  /* 0x000000000000794d */ /* 0x000fea0003800000 */
.L_x_11:
[----:B------:R-:W-:-:S00]  /*0660*/  BRA `(.L_x_11) ;  /* 0xfffffffc00fc7947 */ /* 0x000fc0000383ffff */
[----:B------:R-:W-:-:S00]  /*0670*/  NOP ;  /* 0x0000000000007918 */ /* 0x000fc00000000000 */
        /* <DEDUP_REMOVED lines=8> */
.L_x_12:


//--------------------- .nv.shared._Z7cudaBFSiiPiS_S_S_S_ --------------------------
	.section	.nv.shared._Z7cudaBFSiiPiS_S_S_S_,"aw",@nobits
	.sectionflags	@""
	.align	16
	.zero		1024


//--------------------- .nv.shared.reserved.0     --------------------------
	.section	.nv.shared.reserved.0,"aw",@nobits
	.weak		__nv_reservedSMEM_offset_0_alias
	.size		__nv_reservedSMEM_offset_0_alias, 0, 64
	.other		__nv_reservedSMEM_offset_0_alias,@"STO_CUDA_RESERVED_SHARED STV_DEFAULT"
__nv_reservedSMEM_offset_0_alias:
	.zero		0
	.zero		64


//--------------------- .nv.constant0._Z7cudaBFSiiPiS_S_S_S_ --------------------------
	.section	.nv.constant0._Z7cudaBFSiiPiS_S_S_S_,"a",@progbits
	.sectionflags	@""
	.align	4
.nv.constant0._Z7cudaBFSiiPiS_S_S_S_:
	.zero		944


//--------------------- SYMBOLS --------------------------

	.type		.nv.reservedSmem.offset0,@object
	.size		.nv.reservedSmem.offset0,0x4
	.type		.nv.reservedSmem.cap,@object
	.size		.nv.reservedSmem.cap,0x4
